//
// Generated by NVIDIA NVVM Compiler
//
// Compiler Build ID: CL-36424714
// Cuda compilation tools, release 13.0, V13.0.88
// Based on NVVM 20.0.0
//

.version 9.0
.target sm_100
.address_size 64

	// .globl	_Z8cgkernelv
.extern .func  (.param .b32 func_retval0) vprintf
(
	.param .b64 vprintf_param_0,
	.param .b64 vprintf_param_1
)
;
.global .align 1 .b8 $str[15] = {65, 32, 40, 116, 104, 114, 101, 97, 100, 32, 37, 100, 41, 10};
.global .align 1 .b8 $str$1[15] = {66, 32, 40, 116, 104, 114, 101, 97, 100, 32, 37, 100, 41, 10};
.global .align 1 .b8 $str$2[15] = {67, 32, 40, 116, 104, 114, 101, 97, 100, 32, 37, 100, 41, 10};
.global .align 1 .b8 $str$3[15] = {68, 32, 40, 116, 104, 114, 101, 97, 100, 32, 37, 100, 41, 10};
.global .align 1 .b8 $str$4[15] = {69, 32, 40, 116, 104, 114, 101, 97, 100, 32, 37, 100, 41, 10};
.global .align 1 .b8 $str$5[15] = {70, 32, 40, 116, 104, 114, 101, 97, 100, 32, 37, 100, 41, 10};

.visible .entry _Z8cgkernelv()
{
	.local .align 8 .b8 	__local_depot0[8];
	.reg .b64 	%SP;
	.reg .b64 	%SPL;
	.reg .pred 	%p<5>;
	.reg .b32 	%r<18>;
	.reg .b64 	%rd<20>;

	mov.u64 	%SPL, __local_depot0;
	cvta.local.u64 	%SP, %SPL;
	add.u64 	%rd2, %SP, 0;
	add.u64 	%rd1, %SPL, 0;
	mov.u32 	%r1, %tid.x;
	st.local.u32 	[%rd1], %r1;
	mov.u64 	%rd3, $str;
	cvta.global.u64 	%rd4, %rd3;
	{ // callseq 0, 0
	.param .b64 param0;
	st.param.b64 	[param0], %rd4;
	.param .b64 param1;
	st.param.b64 	[param1], %rd2;
	.param .b32 retval0;
	call.uni (retval0), 
	vprintf, 
	(
	param0, 
	param1
	);
	ld.param.b32 	%r4, [retval0];
	} // callseq 0
	// begin inline asm
	mov.u32 %r3, %laneid;
	// end inline asm
	mov.b32 	%r6, 1;
	shl.b32 	%r2, %r6, %r3;
	setp.gt.u32 	%p1, %r1, 7;
	@%p1 bra 	$L__BB0_6;
	st.local.u32 	[%rd1], %r1;
	mov.u64 	%rd5, $str$1;
	cvta.global.u64 	%rd6, %rd5;
	{ // callseq 1, 0
	.param .b64 param0;
	st.param.b64 	[param0], %rd6;
	.param .b64 param1;
	st.param.b64 	[param1], %rd2;
	.param .b32 retval0;
	call.uni (retval0), 
	vprintf, 
	(
	param0, 
	param1
	);
	ld.param.b32 	%r7, [retval0];
	} // callseq 1
	setp.gt.u32 	%p2, %r1, 3;
	@%p2 bra 	$L__BB0_5;
	bar.warp.sync 	%r2;
	st.local.u32 	[%rd1], %r1;
	mov.u64 	%rd11, $str$2;
	cvta.global.u64 	%rd12, %rd11;
	{ // callseq 3, 0
	.param .b64 param0;
	st.param.b64 	[param0], %rd12;
	.param .b64 param1;
	st.param.b64 	[param1], %rd2;
	.param .b32 retval0;
	call.uni (retval0), 
	vprintf, 
	(
	param0, 
	param1
	);
	ld.param.b32 	%r11, [retval0];
	} // callseq 3
	setp.gt.u32 	%p3, %r1, 1;
	@%p3 bra 	$L__BB0_6;
	bar.warp.sync 	%r2;
	st.local.u32 	[%rd1], %r1;
	mov.u64 	%rd14, $str$3;
	cvta.global.u64 	%rd15, %rd14;
	{ // callseq 4, 0
	.param .b64 param0;
	st.param.b64 	[param0], %rd15;
	.param .b64 param1;
	st.param.b64 	[param1], %rd2;
	.param .b32 retval0;
	call.uni (retval0), 
	vprintf, 
	(
	param0, 
	param1
	);
	ld.param.b32 	%r13, [retval0];
	} // callseq 4
	setp.ne.s32 	%p4, %r1, 0;
	@%p4 bra 	$L__BB0_6;
	bar.warp.sync 	%r2;
	mov.b32 	%r15, 0;
	st.local.u32 	[%rd1], %r15;
	mov.u64 	%rd17, $str$4;
	cvta.global.u64 	%rd18, %rd17;
	{ // callseq 5, 0
	.param .b64 param0;
	st.param.b64 	[param0], %rd18;
	.param .b64 param1;
	st.param.b64 	[param1], %rd2;
	.param .b32 retval0;
	call.uni (retval0), 
	vprintf, 
	(
	param0, 
	param1
	);
	ld.param.b32 	%r16, [retval0];
	} // callseq 5
	bra.uni 	$L__BB0_6;
$L__BB0_5:
	st.local.u32 	[%rd1], %r1;
	mov.u64 	%rd8, $str$5;
	cvta.global.u64 	%rd9, %rd8;
	{ // callseq 2, 0
	.param .b64 param0;
	st.param.b64 	[param0], %rd9;
	.param .b64 param1;
	st.param.b64 	[param1], %rd2;
	.param .b32 retval0;
	call.uni (retval0), 
	vprintf, 
	(
	param0, 
	param1
	);
	ld.param.b32 	%r9, [retval0];
	} // callseq 2
	bar.warp.sync 	%r2;
$L__BB0_6:
	ret;

}


// ===== COMPILED SASS (sm_100) =====

	.target	sm_100

	.elftype	@"ET_EXEC"


//--------------------- .note.nv.tkinfo           --------------------------
	.section	.note.nv.tkinfo,"",@"SHT_NOTE"
	.sectionflags	@"SHF_NOTE_NV_TKINFO"
	.tkinfo
        /*0018*/ 	.word	0x00000002
        /*0030*/ 	.string	""
        /*0030*/ 	.string	"ptxas"
        /*0030*/ 	.string	"Cuda compilation tools, release 13.0, V13.0.88"
        /*0030*/ 	.string	"Build cuda_13.0.r13.0/compiler.36424714_0"
        /*0030*/ 	.string	"-arch sm_100 -m 64 "



//--------------------- .note.nv.cuinfo           --------------------------
	.section	.note.nv.cuinfo,"",@"SHT_NOTE"
	.sectionflags	@"SHF_NOTE_NV_CUINFO"
        /*0018*/ 	.short	0x0002
        /*001a*/ 	.short	0x0064
        /*001c*/ 	.short	0x0082
	.zero		2


//--------------------- .nv.info                  --------------------------
	.section	.nv.info,"",@"SHT_CUDA_INFO"
	.align	4


	//----- nvinfo : EIATTR_REGCOUNT
	.align		4
        /*0000*/ 	.byte	0x04, 0x2f
        /*0002*/ 	.short	(.L_7 - .L_6)
	.align		4
.L_6:
        /*0004*/ 	.word	index@(_Z8cgkernelv)
        /*0008*/ 	.word	0x00000018


	//----- nvinfo : EIATTR_FRAME_SIZE
	.align		4
.L_7:
        /*000c*/ 	.byte	0x04, 0x11
        /*000e*/ 	.short	(.L_9 - .L_8)
	.align		4
.L_8:
        /*0010*/ 	.word	index@(_Z8cgkernelv)
        /*0014*/ 	.word	0x00000008


	//----- nvinfo : EIATTR_MIN_STACK_SIZE
	.align		4
.L_9:
        /*0018*/ 	.byte	0x04, 0x12
        /*001a*/ 	.short	(.L_11 - .L_10)
	.align		4
.L_10:
        /*001c*/ 	.word	index@(_Z8cgkernelv)
        /*0020*/ 	.word	0x00000008
.L_11:


//--------------------- .nv.compat                --------------------------
	.section	.nv.compat,"",@"SHT_CUDA_COMPAT_INFO"
	.align	4
        /*0000*/ 	.byte	0x02, 0x09, 0x00, 0x00, 0x02, 0x02, 0x01, 0x00, 0x02, 0x05, 0x05, 0x00, 0x03, 0x07, 0x01, 0x01
        /*0010*/ 	.byte	0x02, 0x03, 0x00, 0x00, 0x02, 0x06, 0x01, 0x00, 0x04, 0x0b, 0x08, 0x00, 0x09, 0x00, 0x00, 0x00
        /*0020*/ 	.byte	0x00, 0x00, 0x00, 0x00


//--------------------- .nv.info._Z8cgkernelv     --------------------------
	.section	.nv.info._Z8cgkernelv,"",@"SHT_CUDA_INFO"
	.sectionflags	@""
	.align	4


	//----- nvinfo : EIATTR_CUDA_API_VERSION
	.align		4
        /*0000*/ 	.byte	0x04, 0x37
        /*0002*/ 	.short	(.L_13 - .L_12)
.L_12:
        /*0004*/ 	.word	0x00000082


	//----- nvinfo : EIATTR_SPARSE_MMA_MASK
	.align		4
.L_13:
        /*0008*/ 	.byte	0x03, 0x50
        /*000a*/ 	.short	0x0000


	//----- nvinfo : EIATTR_MAXREG_COUNT
	.align		4
        /*000c*/ 	.byte	0x03, 0x1b
        /*000e*/ 	.short	0x00ff


	//----- nvinfo : EIATTR_EXTERNS
	.align		4
        /*0010*/ 	.byte	0x04, 0x0f
        /*0012*/ 	.short	(.L_15 - .L_14)


	//   ....[0]....
	.align		4
.L_14:
        /*0014*/ 	.word	index@(vprintf)


	//----- nvinfo : EIATTR_MERCURY_ISA_VERSION
	.align		4
.L_15:
        /*0018*/ 	.byte	0x03, 0x5f
        /*001a*/ 	.short	0x0101


	//----- nvinfo : EIATTR_INT_WARP_WIDE_INSTR_OFFSETS
	.align		4
        /*001c*/ 	.byte	0x04, 0x31
        /*001e*/ 	.short	(.L_17 - .L_16)


	//   ....[0]....
.L_16:
        /*0020*/ 	.word	0x00000210


	//   ....[1]....
        /*0024*/ 	.word	0x00000220


	//   ....[2]....
        /*0028*/ 	.word	0x00000230


	//   ....[3]....
        /*002c*/ 	.word	0x00000530


	//   ....[4]....
        /*0030*/ 	.word	0x00000540


	//   ....[5]....
        /*0034*/ 	.word	0x00000550


	//----- nvinfo : EIATTR_COOP_GROUP_MASK_REGIDS
	.align		4
.L_17:
        /*0038*/ 	.byte	0x04, 0x29
        /*003a*/ 	.short	(.L_19 - .L_18)


	//   ....[0]....
.L_18:
        /*003c*/ 	.word	0x05000013


	//   ....[1]....
        /*0040*/ 	.word	0x05000013


	//   ....[2]....
        /*0044*/ 	.word	0x05000013


	//   ....[3]....
        /*0048*/ 	.word	0x0500000f


	//   ....[4]....
        /*004c*/ 	.word	0x05000013


	//   ....[5]....
        /*0050*/ 	.word	0x0500000f


	//   ....[6]....
        /*0054*/ 	.word	0x0500000f


	//   ....[7]....
        /*0058*/ 	.word	0x0500000f


	//----- nvinfo : EIATTR_COOP_GROUP_INSTR_OFFSETS
	.align		4
.L_19:
        /*005c*/ 	.byte	0x04, 0x28
        /*005e*/ 	.short	(.L_21 - .L_20)


	//   ....[0]....
.L_20:
        /*0060*/ 	.word	0x00000260


	//   ....[1]....
        /*0064*/ 	.word	0x00000320


	//   ....[2]....
        /*0068*/ 	.word	0x000003e0


	//   ....[3]....
        /*006c*/ 	.word	0x000005b0


	//   ....[4]....
        /*0070*/ 	.word	0x000005f0


	//   ....[5]....
        /*0074*/ 	.word	0x00000640


	//   ....[6]....
        /*0078*/ 	.word	0x00000750


	//   ....[7]....
        /*007c*/ 	.word	0x00000860


	//----- nvinfo : EIATTR_VRC_CTA_INIT_COUNT
	.align		4
.L_21:
        /*0080*/ 	.byte	0x02, 0x4a
	.zero		1
	.zero		1


	//----- nvinfo : EIATTR_SYSCALL_OFFSETS
	.align		4
        /*0084*/ 	.byte	0x04, 0x46
        /*0086*/ 	.short	(.L_23 - .L_22)


	//   ....[0]....
.L_22:
        /*0088*/ 	.word	0x00000100


	//   ....[1]....
        /*008c*/ 	.word	0x000001b0


	//   ....[2]....
        /*0090*/ 	.word	0x000002f0


	//   ....[3]....
        /*0094*/ 	.word	0x000003b0


	//   ....[4]....
        /*0098*/ 	.word	0x00000470


	//   ....[5]....
        /*009c*/ 	.word	0x00000520


	//   ....[6]....
        /*00a0*/ 	.word	0x000006f0


	//   ....[7]....
        /*00a4*/ 	.word	0x00000800


	//----- nvinfo : EIATTR_EXIT_INSTR_OFFSETS
	.align		4
.L_23:
        /*00a8*/ 	.byte	0x04, 0x1c
        /*00aa*/ 	.short	(.L_25 - .L_24)


	//   ....[0]....
.L_24:
        /*00ac*/ 	.word	0x00000120


	//   ....[1]....
        /*00b0*/ 	.word	0x00000310


	//   ....[2]....
        /*00b4*/ 	.word	0x000003d0


	//   ....[3]....
        /*00b8*/ 	.word	0x00000480


	//   ....[4]....
        /*00bc*/ 	.word	0x000005e0


	//   ....[5]....
        /*00c0*/ 	.word	0x00000600


	//   ....[6]....
        /*00c4*/ 	.word	0x00000710


	//   ....[7]....
        /*00c8*/ 	.word	0x00000820


	//----- nvinfo : EIATTR_CRS_STACK_SIZE
	.align		4
.L_25:
        /*00cc*/ 	.byte	0x04, 0x1e
        /*00ce*/ 	.short	(.L_27 - .L_26)
.L_26:
        /*00d0*/ 	.word	0x00000000


	//----- nvinfo : EIATTR_SW_WAR
	.align		4
.L_27:
        /*00d4*/ 	.byte	0x04, 0x36
        /*00d6*/ 	.short	(.L_29 - .L_28)
.L_28:
        /*00d8*/ 	.word	0x00000008
.L_29:


//--------------------- .nv.callgraph             --------------------------
	.section	.nv.callgraph,"",@"SHT_CUDA_CALLGRAPH"
	.align	4
	.sectionentsize	8
	.align		4
        /*0000*/ 	.word	0x00000000
	.align		4
        /*0004*/ 	.word	0xffffffff
	.align		4
        /*0008*/ 	.word	index@(_Z8cgkernelv)
	.align		4
        /*000c*/ 	.word	index@(vprintf)
	.align		4
        /*0010*/ 	.word	0x00000000
	.align		4
        /*0014*/ 	.word	0xfffffffe
	.align		4
        /*0018*/ 	.word	0x00000000
	.align		4
        /*001c*/ 	.word	0xfffffffd
	.align		4
        /*0020*/ 	.word	0x00000000
	.align		4
        /*0024*/ 	.word	0xfffffffc


//--------------------- .nv.constant4             --------------------------
	.section	.nv.constant4,"a",@progbits
	.align	8
	.align		8
.nv.constant4:
        /*0000*/ 	.dword	vprintf
	.align		8
        /*0008*/ 	.dword	$str
	.align		8
        /*0010*/ 	.dword	$str$1
	.align		8
        /*0018*/ 	.dword	$str$2
	.align		8
        /*0020*/ 	.dword	$str$3
	.align		8
        /*0028*/ 	.dword	$str$4
	.align		8
        /*0030*/ 	.dword	$str$5


//--------------------- .text._Z8cgkernelv        --------------------------
	.section	.text._Z8cgkernelv,"ax",@progbits
	.align	128
        .global         _Z8cgkernelv
        .type           _Z8cgkernelv,@function
        .size           _Z8cgkernelv,(.L_x_21 - _Z8cgkernelv)
        .other          _Z8cgkernelv,@"STO_CUDA_ENTRY STV_DEFAULT"
_Z8cgkernelv:
.text._Z8cgkernelv:
[----:B------:R-:W0:Y:S01]  /*0000*/  LDC R1, c[0x0][0x37c] ;  /* 0x0000df00ff017b82 */ /* 0x000e220000000800 */
[----:B------:R-:W1:Y:S01]  /*0010*/  S2R R18, SR_TID.X ;  /* 0x0000000000127919 */ /* 0x000e620000002100 */
[----:B------:R-:W2:Y:S01]  /*0020*/  LDCU UR4, c[0x0][0x2f8] ;  /* 0x00005f00ff0477ac */ /* 0x000ea20008000800 */
[----:B0-----:R-:W-:Y:S01]  /*0030*/  VIADD R1, R1, 0xfffffff8 ;  /* 0xfffffff801017836 */ /* 0x001fe20000000000 */
[----:B------:R-:W-:Y:S01]  /*0040*/  MOV R17, 0x0 ;  /* 0x0000000000117802 */ /* 0x000fe20000000f00 */
[----:B------:R-:W0:Y:S03]  /*0050*/  LDCU UR5, c[0x0][0x2fc] ;  /* 0x00005f80ff0577ac */ /* 0x000e260008000800 */
[----:B------:R3:W4:Y:S01]  /*0060*/  LDC.64 R8, c[0x4][R17] ;  /* 0x0100000011087b82 */ /* 0x0007220000000a00 */
[----:B------:R-:W5:Y:S01]  /*0070*/  LDCU.64 UR6, c[0x4][0x8] ;  /* 0x01000100ff0677ac */ /* 0x000f620008000a00 */
[----:B--2---:R-:W-:-:S05]  /*0080*/  IADD3 R16, P0, PT, R1, UR4, RZ ;  /* 0x0000000401107c10 */ /* 0x004fca000ff1e0ff */
[----:B0-----:R-:W-:Y:S02]  /*0090*/  IMAD.X R2, RZ, RZ, UR5, P0 ;  /* 0x00000005ff027e24 */ /* 0x001fe400080e06ff */
[----:B------:R-:W-:Y:S01]  /*00a0*/  IMAD.MOV.U32 R6, RZ, RZ, R16 ;  /* 0x000000ffff067224 */ /* 0x000fe200078e0010 */
[----:B-----5:R-:W-:Y:S01]  /*00b0*/  MOV R5, UR7 ;  /* 0x0000000700057c02 */ /* 0x020fe20008000f00 */
[----:B------:R-:W-:Y:S02]  /*00c0*/  IMAD.U32 R4, RZ, RZ, UR6 ;  /* 0x00000006ff047e24 */ /* 0x000fe4000f8e00ff */
[----:B------:R-:W-:Y:S01]  /*00d0*/  IMAD.MOV.U32 R7, RZ, RZ, R2 ;  /* 0x000000ffff077224 */ /* 0x000fe200078e0002 */
[----:B-1----:R3:W-:Y:S06]  /*00e0*/  STL [R1], R18 ;  /* 0x0000001201007387 */ /* 0x0027ec0000100800 */
[----:B------:R-:W-:-:S07]  /*00f0*/  LEPC R20, `(.L_x_0) ;  /* 0x000000001014794e */ /* 0x000fce0000000000 */
[----:B---34-:R-:W-:Y:S05]  /*0100*/  CALL.ABS.NOINC R8 ;  /* 0x0000000008007343 */ /* 0x018fea0003c00000 */
.L_x_0:
[----:B------:R-:W-:-:S13]  /*0110*/  ISETP.GT.U32.AND P0, PT, R18, 0x7, PT ;  /* 0x000000071200780c */ /* 0x000fda0003f04070 */
[----:B------:R-:W-:Y:S05]  /*0120*/  @P0 EXIT ;  /* 0x000000000000094d */ /* 0x000fea0003800000 */
[----:B------:R0:W-:Y:S01]  /*0130*/  STL [R1], R18 ;  /* 0x0000001201007387 */ /* 0x0001e20000100800 */
[----:B------:R0:W1:Y:S01]  /*0140*/  LDC.64 R8, c[0x4][R17] ;  /* 0x0100000011087b82 */ /* 0x0000620000000a00 */
[----:B------:R-:W2:Y:S01]  /*0150*/  LDCU.64 UR4, c[0x4][0x10] ;  /* 0x01000200ff0477ac */ /* 0x000ea20008000a00 */
[----:B------:R-:W-:Y:S02]  /*0160*/  IMAD.MOV.U32 R6, RZ, RZ, R16 ;  /* 0x000000ffff067224 */ /* 0x000fe400078e0010 */
[----:B------:R-:W-:Y:S02]  /*0170*/  IMAD.MOV.U32 R7, RZ, RZ, R2 ;  /* 0x000000ffff077224 */ /* 0x000fe400078e0002 */
[----:B--2---:R-:W-:Y:S01]  /*0180*/  IMAD.U32 R4, RZ, RZ, UR4 ;  /* 0x00000004ff047e24 */ /* 0x004fe2000f8e00ff */
[----:B0-----:R-:W-:-:S07]  /*0190*/  MOV R5, UR5 ;  /* 0x0000000500057c02 */ /* 0x001fce0008000f00 */
[----:B------:R-:W-:-:S07]  /*01a0*/  LEPC R20, `(.L_x_1) ;  /* 0x000000001014794e */ /* 0x000fce0000000000 */
[----:B-1----:R-:W-:Y:S05]  /*01b0*/  CALL.ABS.NOINC R8 ;  /* 0x0000000008007343 */ /* 0x002fea0003c00000 */
.L_x_1:
[----:B------:R-:W0:Y:S01]  /*01c0*/  S2R R19, SR_LANEID ;  /* 0x0000000000137919 */ /* 0x000e220000000000 */
[----:B------:R-:W-:Y:S01]  /*01d0*/  ISETP.GT.U32.AND P0, PT, R18, 0x3, PT ;  /* 0x000000031200780c */ /* 0x000fe20003f04070 */
[----:B------:R-:W-:-:S05]  /*01e0*/  IMAD.MOV.U32 R0, RZ, RZ, 0x1 ;  /* 0x00000001ff007424 */ /* 0x000fca00078e00ff */
[----:B0-----:R-:W-:-:S07]  /*01f0*/  SHF.L.U32 R19, R0, R19, RZ ;  /* 0x0000001300137219 */ /* 0x001fce00000006ff */
[----:B------:R-:W-:Y:S05]  /*0200*/  @P0 BRA `(.L_x_2) ;  /* 0x0000000000a00947 */ /* 0x000fea0003800000 */
[----:B------:R-:W0:Y:S08]  /*0210*/  MATCH.ANY R0, R19 ;  /* 0x00000000130073a1 */ /* 0x000e3000000e8000 */
[----:B------:R-:W1:Y:S01]  /*0220*/  REDUX.OR UR4, R19 ;  /* 0x00000000130473c4 */ /* 0x000e620000004000 */
[----:B------:R-:W-:Y:S02]  /*0230*/  VOTEU.ANY UR5, UPT, PT ;  /* 0x0000000000057886 */ /* 0x000fe400038e0100 */
[----:B0-----:R-:W-:-:S13]  /*0240*/  LOP3.LUT P0, RZ, R19, UR5, R0, 0x40, !PT ;  /* 0x0000000513ff7c12 */ /* 0x001fda000f804000 */
[----:B-1----:R-:W-:Y:S05]  /*0250*/  @!P0 BRA.DIV UR4, `(.L_x_3) ;  /* 0x0000000204ec8947 */ /* 0x002fea000b800000 */
[----:B------:R-:W-:Y:S01]  /*0260*/  NOP ;  /* 0x0000000000007918 */ /* 0x000fe20000000000 */
[----:B------:R0:W1:Y:S01]  /*0270*/  LDC.64 R8, c[0x4][R17] ;  /* 0x0100000011087b82 */ /* 0x0000620000000a00 */
[----:B------:R0:W-:Y:S01]  /*0280*/  STL [R1], R18 ;  /* 0x0000001201007387 */ /* 0x0001e20000100800 */
[----:B------:R-:W2:Y:S01]  /*0290*/  LDCU.64 UR4, c[0x4][0x18] ;  /* 0x01000300ff0477ac */ /* 0x000ea20008000a00 */
[----:B------:R-:W-:Y:S02]  /*02a0*/  IMAD.MOV.U32 R6, RZ, RZ, R16 ;  /* 0x000000ffff067224 */ /* 0x000fe400078e0010 */
[----:B------:R-:W-:Y:S01]  /*02b0*/  IMAD.MOV.U32 R7, RZ, RZ, R2 ;  /* 0x000000ffff077224 */ /* 0x000fe200078e0002 */
[----:B--2---:R-:W-:Y:S01]  /*02c0*/  MOV R4, UR4 ;  /* 0x0000000400047c02 */ /* 0x004fe20008000f00 */
[----:B0-----:R-:W-:-:S07]  /*02d0*/  IMAD.U32 R5, RZ, RZ, UR5 ;  /* 0x00000005ff057e24 */ /* 0x001fce000f8e00ff */
[----:B------:R-:W-:-:S07]  /*02e0*/  LEPC R20, `(.L_x_4) ;  /* 0x000000001014794e */ /* 0x000fce0000000000 */
[----:B-1----:R-:W-:Y:S05]  /*02f0*/  CALL.ABS.NOINC R8 ;  /* 0x0000000008007343 */ /* 0x002fea0003c00000 */
.L_x_4:
[----:B------:R-:W-:-:S13]  /*0300*/  ISETP.GT.U32.AND P0, PT, R18, 0x1, PT ;  /* 0x000000011200780c */ /* 0x000fda0003f04070 */
[----:B------:R-:W-:Y:S05]  /*0310*/  @P0 EXIT ;  /* 0x000000000000094d */ /* 0x000fea0003800000 */
        /* <DEDUP_REMOVED lines=10> */
.L_x_5:
[----:B------:R-:W-:-:S13]  /*03c0*/  ISETP.NE.AND P0, PT, R18, RZ, PT ;  /* 0x000000ff1200720c */ /* 0x000fda0003f05270 */
[----:B------:R-:W-:Y:S05]  /*03d0*/  @P0 EXIT ;  /* 0x000000000000094d */ /* 0x000fea0003800000 */
[----:B------:R-:W-:Y:S01]  /*03e0*/  NOP ;  /* 0x0000000000007918 */ /* 0x000fe20000000000 */
.L_x_19:
[----:B------:R0:W-:Y:S01]  /*03f0*/  STL [R1], RZ ;  /* 0x000000ff01007387 */ /* 0x0001e20000100800 */
[----:B------:R0:W1:Y:S01]  /*0400*/  LDC.64 R8, c[0x4][R17] ;  /* 0x0100000011087b82 */ /* 0x0000620000000a00 */
[----:B------:R-:W2:Y:S01]  /*0410*/  LDCU.64 UR4, c[0x4][0x28] ;  /* 0x01000500ff0477ac */ /* 0x000ea20008000a00 */
[----:B------:R-:W-:Y:S01]  /*0420*/  IMAD.MOV.U32 R6, RZ, RZ, R16 ;  /* 0x000000ffff067224 */ /* 0x000fe200078e0010 */
[----:B------:R-:W-:Y:S02]  /*0430*/  MOV R7, R2 ;  /* 0x0000000200077202 */ /* 0x000fe40000000f00 */
[----:B--2---:R-:W-:Y:S01]  /*0440*/  MOV R4, UR4 ;  /* 0x0000000400047c02 */ /* 0x004fe20008000f00 */
[----:B0-----:R-:W-:-:S07]  /*0450*/  IMAD.U32 R5, RZ, RZ, UR5 ;  /* 0x00000005ff057e24 */ /* 0x001fce000f8e00ff */
[----:B------:R-:W-:-:S07]  /*0460*/  LEPC R20, `(.L_x_6) ;  /* 0x000000001014794e */ /* 0x000fce0000000000 */
[----:B-1----:R-:W-:Y:S05]  /*0470*/  CALL.ABS.NOINC R8 ;  /* 0x0000000008007343 */ /* 0x002fea0003c00000 */
.L_x_6:
[----:B------:R-:W-:Y:S05]  /*0480*/  EXIT ;  /* 0x000000000000794d */ /* 0x000fea0003800000 */
.L_x_2:
[----:B------:R-:W-:Y:S01]  /*0490*/  MOV R0, 0x0 ;  /* 0x0000000000007802 */ /* 0x000fe20000000f00 */
[----:B------:R0:W-:Y:S01]  /*04a0*/  STL [R1], R18 ;  /* 0x0000001201007387 */ /* 0x0001e20000100800 */
[----:B------:R-:W1:Y:S01]  /*04b0*/  LDCU.64 UR4, c[0x4][0x30] ;  /* 0x01000600ff0477ac */ /* 0x000e620008000a00 */
[----:B------:R-:W-:Y:S01]  /*04c0*/  MOV R6, R16 ;  /* 0x0000001000067202 */ /* 0x000fe20000000f00 */
[----:B------:R0:W2:Y:S01]  /*04d0*/  LDC.64 R8, c[0x4][R0] ;  /* 0x0100000000087b82 */ /* 0x0000a20000000a00 */
[----:B------:R-:W-:Y:S02]  /*04e0*/  IMAD.MOV.U32 R7, RZ, RZ, R2 ;  /* 0x000000ffff077224 */ /* 0x000fe400078e0002 */
[----:B-1----:R-:W-:Y:S02]  /*04f0*/  IMAD.U32 R4, RZ, RZ, UR4 ;  /* 0x00000004ff047e24 */ /* 0x002fe4000f8e00ff */
[----:B0-----:R-:W-:-:S07]  /*0500*/  IMAD.U32 R5, RZ, RZ, UR5 ;  /* 0x00000005ff057e24 */ /* 0x001fce000f8e00ff */
[----:B------:R-:W-:-:S07]  /*0510*/  LEPC R20, `(.L_x_7) ;  /* 0x000000001014794e */ /* 0x000fce0000000000 */
[----:B--2---:R-:W-:Y:S05]  /*0520*/  CALL.ABS.NOINC R8 ;  /* 0x0000000008007343 */ /* 0x004fea0003c00000 */
.L_x_7:
[----:B------:R-:W0:Y:S08]  /*0530*/  MATCH.ANY R0, R19 ;  /* 0x00000000130073a1 */ /* 0x000e3000000e8000 */
[----:B------:R-:W1:Y:S01]  /*0540*/  REDUX.OR UR4, R19 ;  /* 0x00000000130473c4 */ /* 0x000e620000004000 */
[----:B------:R-:W-:Y:S02]  /*0550*/  VOTEU.ANY UR5, UPT, PT ;  /* 0x0000000000057886 */ /* 0x000fe400038e0100 */
[----:B0-----:R-:W-:-:S13]  /*0560*/  LOP3.LUT P0, RZ, R19, UR5, R0, 0x40, !PT ;  /* 0x0000000513ff7c12 */ /* 0x001fda000f804000 */
[----:B-1----:R-:W-:Y:S05]  /*0570*/  @!P0 BRA.CONV UR4, `(.L_x_8) ;  /* 0x00000003041c8947 */ /* 0x002fea000b800000 */
[----:B------:R-:W-:Y:S01]  /*0580*/  BSSY B0, `(.L_x_9) ;  /* 0x0000005000007945 */ /* 0x000fe20003800000 */
[----:B------:R-:W-:-:S07]  /*0590*/  IMAD.MOV.U32 R15, RZ, RZ, R19 ;  /* 0x000000ffff0f7224 */ /* 0x000fce00078e0013 */
[----:B------:R-:W-:Y:S05]  /*05a0*/  WARPSYNC.COLLECTIVE R15, `(.L_x_10) ;  /* 0x000000000f087348 */ /* 0x000fea0003c00000 */
[----:B------:R-:W-:Y:S01]  /*05b0*/  NOP ;  /* 0x0000000000007918 */ /* 0x000fe20000000000 */
[----:B------:R-:W-:Y:S05]  /*05c0*/  ENDCOLLECTIVE ;  /* 0x000000000000791b */ /* 0x000fea0003800000 */
.L_x_10:
[----:B------:R-:W-:Y:S05]  /*05d0*/  BSYNC B0 ;  /* 0x0000000000007941 */ /* 0x000fea0003800000 */
.L_x_9:
[----:B------:R-:W-:Y:S05]  /*05e0*/  EXIT ;  /* 0x000000000000794d */ /* 0x000fea0003800000 */
.L_x_8:
[----:B------:R-:W-:Y:S01]  /*05f0*/  NOP ;  /* 0x0000000000007918 */ /* 0x000fe20000000000 */
[----:B------:R-:W-:Y:S05]  /*0600*/  EXIT ;  /* 0x000000000000794d */ /* 0x000fea0003800000 */
.L_x_3:
[----:B------:R-:W-:Y:S01]  /*0610*/  BSSY B0, `(.L_x_11) ;  /* 0x0000005000007945 */ /* 0x000fe20003800000 */
[----:B------:R-:W-:-:S07]  /*0620*/  MOV R15, R19 ;  /* 0x00000013000f7202 */ /* 0x000fce0000000f00 */
[----:B------:R-:W-:Y:S05]  /*0630*/  WARPSYNC.COLLECTIVE R15, `(.L_x_12) ;  /* 0x000000000f087348 */ /* 0x000fea0003c00000 */
[----:B------:R-:W-:Y:S01]  /*0640*/  NOP ;  /* 0x0000000000007918 */ /* 0x000fe20000000000 */
[----:B------:R-:W-:Y:S05]  /*0650*/  ENDCOLLECTIVE ;  /* 0x000000000000791b */ /* 0x000fea0003800000 */
.L_x_12:
[----:B------:R-:W-:Y:S05]  /*0660*/  BSYNC B0 ;  /* 0x0000000000007941 */ /* 0x000fea0003800000 */
.L_x_11:
[----:B------:R0:W1:Y:S01]  /*0670*/  LDC.64 R8, c[0x4][R17] ;  /* 0x0100000011087b82 */ /* 0x0000620000000a00 */
[----:B------:R0:W-:Y:S01]  /*0680*/  STL [R1], R18 ;  /* 0x0000001201007387 */ /* 0x0001e20000100800 */
[----:B------:R-:W2:Y:S01]  /*0690*/  LDCU.64 UR4, c[0x4][0x18] ;  /* 0x01000300ff0477ac */ /* 0x000ea20008000a00 */
[----:B------:R-:W-:Y:S01]  /*06a0*/  MOV R6, R16 ;  /* 0x0000001000067202 */ /* 0x000fe20000000f00 */
[----:B------:R-:W-:Y:S02]  /*06b0*/  IMAD.MOV.U32 R7, RZ, RZ, R2 ;  /* 0x000000ffff077224 */ /* 0x000fe400078e0002 */
[----:B--2---:R-:W-:Y:S02]  /*06c0*/  IMAD.U32 R4, RZ, RZ, UR4 ;  /* 0x00000004ff047e24 */ /* 0x004fe4000f8e00ff */
[----:B0-----:R-:W-:-:S07]  /*06d0*/  IMAD.U32 R5, RZ, RZ, UR5 ;  /* 0x00000005ff057e24 */ /* 0x001fce000f8e00ff */
[----:B------:R-:W-:-:S07]  /*06e0*/  LEPC R20, `(.L_x_13) ;  /* 0x000000001014794e */ /* 0x000fce0000000000 */
[----:B-1----:R-:W-:Y:S05]  /*06f0*/  CALL.ABS.NOINC R8 ;  /* 0x0000000008007343 */ /* 0x002fea0003c00000 */
.L_x_13:
[----:B------:R-:W-:-:S13]  /*0700*/  ISETP.GT.U32.AND P0, PT, R18, 0x1, PT ;  /* 0x000000011200780c */ /* 0x000fda0003f04070 */
[----:B------:R-:W-:Y:S05]  /*0710*/  @P0 EXIT ;  /* 0x000000000000094d */ /* 0x000fea0003800000 */
[----:B------:R-:W-:Y:S01]  /*0720*/  BSSY B0, `(.L_x_14) ;  /* 0x0000005000007945 */ /* 0x000fe20003800000 */
[----:B------:R-:W-:-:S07]  /*0730*/  IMAD.MOV.U32 R15, RZ, RZ, R19 ;  /* 0x000000ffff0f7224 */ /* 0x000fce00078e0013 */
[----:B------:R-:W-:Y:S05]  /*0740*/  WARPSYNC.COLLECTIVE R15, `(.L_x_15) ;  /* 0x000000000f087348 */ /* 0x000fea0003c00000 */
[----:B------:R-:W-:Y:S01]  /*0750*/  NOP ;  /* 0x0000000000007918 */ /* 0x000fe20000000000 */
[----:B------:R-:W-:Y:S05]  /*0760*/  ENDCOLLECTIVE ;  /* 0x000000000000791b */ /* 0x000fea0003800000 */
.L_x_15:
[----:B------:R-:W-:Y:S05]  /*0770*/  BSYNC B0 ;  /* 0x0000000000007941 */ /* 0x000fea0003800000 */
.L_x_14:
[----:B------:R0:W1:Y:S01]  /*0780*/  LDC.64 R8, c[0x4][R17] ;  /* 0x0100000011087b82 */ /* 0x0000620000000a00 */
[----:B------:R0:W-:Y:S01]  /*0790*/  STL [R1], R18 ;  /* 0x0000001201007387 */ /* 0x0001e20000100800 */
[----:B------:R-:W2:Y:S01]  /*07a0*/  LDCU.64 UR4, c[0x4][0x20] ;  /* 0x01000400ff0477ac */ /* 0x000ea20008000a00 */
[----:B------:R-:W-:Y:S01]  /*07b0*/  IMAD.MOV.U32 R6, RZ, RZ, R16 ;  /* 0x000000ffff067224 */ /* 0x000fe200078e0010 */
[----:B------:R-:W-:Y:S02]  /*07c0*/  MOV R7, R2 ;  /* 0x0000000200077202 */ /* 0x000fe40000000f00 */
[----:B--2---:R-:W-:Y:S01]  /*07d0*/  MOV R4, UR4 ;  /* 0x0000000400047c02 */ /* 0x004fe20008000f00 */
[----:B0-----:R-:W-:-:S07]  /*07e0*/  IMAD.U32 R5, RZ, RZ, UR5 ;  /* 0x00000005ff057e24 */ /* 0x001fce000f8e00ff */
[----:B------:R-:W-:-:S07]  /*07f0*/  LEPC R20, `(.L_x_16) ;  /* 0x000000001014794e */ /* 0x000fce0000000000 */
[----:B-1----:R-:W-:Y:S05]  /*0800*/  CALL.ABS.NOINC R8 ;  /* 0x0000000008007343 */ /* 0x002fea0003c00000 */
.L_x_16:
[----:B------:R-:W-:-:S13]  /*0810*/  ISETP.NE.AND P0, PT, R18, RZ, PT ;  /* 0x000000ff1200720c */ /* 0x000fda0003f05270 */
[----:B------:R-:W-:Y:S05]  /*0820*/  @P0 EXIT ;  /* 0x000000000000094d */ /* 0x000fea0003800000 */
[----:B------:R-:W-:Y:S01]  /*0830*/  BSSY B0, `(.L_x_17) ;  /* 0x0000005000007945 */ /* 0x000fe20003800000 */
[----:B------:R-:W-:-:S07]  /*0840*/  IMAD.MOV.U32 R15, RZ, RZ, R19 ;  /* 0x000000ffff0f7224 */ /* 0x000fce00078e0013 */
[----:B------:R-:W-:Y:S05]  /*0850*/  WARPSYNC.COLLECTIVE R15, `(.L_x_18) ;  /* 0x000000000f087348 */ /* 0x000fea0003c00000 */
[----:B------:R-:W-:Y:S01]  /*0860*/  NOP ;  /* 0x0000000000007918 */ /* 0x000fe20000000000 */
[----:B------:R-:W-:Y:S05]  /*0870*/  ENDCOLLECTIVE ;  /* 0x000000000000791b */ /* 0x000fea0003800000 */
.L_x_18:
[----:B------:R-:W-:Y:S05]  /*0880*/  BSYNC B0 ;  /* 0x0000000000007941 */ /* 0x000fea0003800000 */
.L_x_17:
[----:B------:R-:W-:Y:S05]  /*0890*/  BRA `(.L_x_19) ;  /* 0xfffffff800d47947 */ /* 0x000fea000383ffff */
.L_x_20:
[----:B------:R-:W-:-:S00]  /*08a0*/  BRA `(.L_x_20) ;  /* 0xfffffffc00fc7947 */ /* 0x000fc0000383ffff */
[----:B------:R-:W-:-:S00]  /*08b0*/  NOP ;  /* 0x0000000000007918 */ /* 0x000fc00000000000 */
        /* <DEDUP_REMOVED lines=12> */
.L_x_21:


//--------------------- .nv.global.init           --------------------------
	.section	.nv.global.init,"aw",@progbits
.nv.global.init:
	.type		$str,@object
	.size		$str,($str$4 - $str)
$str:
        /*0000*/ 	.byte	0x41, 0x20, 0x28, 0x74, 0x68, 0x72, 0x65, 0x61, 0x64, 0x20, 0x25, 0x64, 0x29, 0x0a, 0x00
	.type		$str$4,@object
	.size		$str$4,($str$2 - $str$4)
$str$4:
        /*000f*/ 	.byte	0x45, 0x20, 0x28, 0x74, 0x68, 0x72, 0x65, 0x61, 0x64, 0x20, 0x25, 0x64, 0x29, 0x0a, 0x00
	.type		$str$2,@object
	.size		$str$2,($str$1 - $str$2)
$str$2:
        /*001e*/ 	.byte	0x43, 0x20, 0x28, 0x74, 0x68, 0x72, 0x65, 0x61, 0x64, 0x20, 0x25, 0x64, 0x29, 0x0a, 0x00
	.type		$str$1,@object
	.size		$str$1,($str$5 - $str$1)
$str$1:
        /*002d*/ 	.byte	0x42, 0x20, 0x28, 0x74, 0x68, 0x72, 0x65, 0x61, 0x64, 0x20, 0x25, 0x64, 0x29, 0x0a, 0x00
	.type		$str$5,@object
	.size		$str$5,($str$3 - $str$5)
$str$5:
        /*003c*/ 	.byte	0x46, 0x20, 0x28, 0x74, 0x68, 0x72, 0x65, 0x61, 0x64, 0x20, 0x25, 0x64, 0x29, 0x0a, 0x00
	.type		$str$3,@object
	.size		$str$3,(.L_3 - $str$3)
$str$3:
        /*004b*/ 	.byte	0x44, 0x20, 0x28, 0x74, 0x68, 0x72, 0x65, 0x61, 0x64, 0x20, 0x25, 0x64, 0x29, 0x0a, 0x00
.L_3:


//--------------------- .nv.shared.reserved.0     --------------------------
	.section	.nv.shared.reserved.0,"aw",@nobits
	.weak		__nv_reservedSMEM_offset_0_alias
	.size		__nv_reservedSMEM_offset_0_alias, 0, 64
	.other		__nv_reservedSMEM_offset_0_alias,@"STO_CUDA_RESERVED_SHARED STV_DEFAULT"
__nv_reservedSMEM_offset_0_alias:
	.zero		0
	.zero		64


//--------------------- .nv.constant0._Z8cgkernelv --------------------------
	.section	.nv.constant0._Z8cgkernelv,"a",@progbits
	.sectionflags	@""
	.align	4
.nv.constant0._Z8cgkernelv:
	.zero		896


//--------------------- SYMBOLS --------------------------

	.type		.nv.reservedSmem.offset0,@object
	.size		.nv.reservedSmem.offset0,0x4
	.type		vprintf,@function
